//
// Generated by NVIDIA NVVM Compiler
//
// Compiler Build ID: CL-36424714
// Cuda compilation tools, release 13.0, V13.0.88
// Based on NVVM 20.0.0
//

.version 9.0
.target sm_100
.address_size 64

	// .globl	_Z28gemm_tiled_register_blockingPKfS0_Pfi
// _ZZ28gemm_tiled_register_blockingPKfS0_PfiE6tile_A has been demoted
// _ZZ28gemm_tiled_register_blockingPKfS0_PfiE6tile_B has been demoted

.visible .entry _Z28gemm_tiled_register_blockingPKfS0_Pfi(
	.param .u64 .ptr .align 1 _Z28gemm_tiled_register_blockingPKfS0_Pfi_param_0,
	.param .u64 .ptr .align 1 _Z28gemm_tiled_register_blockingPKfS0_Pfi_param_1,
	.param .u64 .ptr .align 1 _Z28gemm_tiled_register_blockingPKfS0_Pfi_param_2,
	.param .u32 _Z28gemm_tiled_register_blockingPKfS0_Pfi_param_3
)
{
	.reg .pred 	%p<15>;
	.reg .b32 	%r<64>;
	.reg .b32 	%f<291>;
	.reg .b64 	%rd<19>;
	// demoted variable
	.shared .align 4 .b8 _ZZ28gemm_tiled_register_blockingPKfS0_PfiE6tile_A[4096];
	// demoted variable
	.shared .align 4 .b8 _ZZ28gemm_tiled_register_blockingPKfS0_PfiE6tile_B[4096];
	ld.param.u64 	%rd6, [_Z28gemm_tiled_register_blockingPKfS0_Pfi_param_0];
	ld.param.u64 	%rd7, [_Z28gemm_tiled_register_blockingPKfS0_Pfi_param_1];
	ld.param.u64 	%rd8, [_Z28gemm_tiled_register_blockingPKfS0_Pfi_param_2];
	ld.param.u32 	%r32, [_Z28gemm_tiled_register_blockingPKfS0_Pfi_param_3];
	cvta.to.global.u64 	%rd1, %rd7;
	cvta.to.global.u64 	%rd2, %rd6;
	cvta.to.global.u64 	%rd3, %rd8;
	mov.u32 	%r33, %ctaid.y;
	shl.b32 	%r34, %r33, 5;
	mov.u32 	%r61, %tid.y;
	shl.b32 	%r35, %r61, 1;
	add.s32 	%r2, %r34, %r35;
	mov.u32 	%r36, %ctaid.x;
	shl.b32 	%r3, %r36, 5;
	mov.u32 	%r58, %tid.x;
	shl.b32 	%r5, %r58, 1;
	add.s32 	%r6, %r3, %r5;
	setp.lt.s32 	%p1, %r32, 1;
	mov.f32 	%f287, 0f00000000;
	mov.f32 	%f288, %f287;
	mov.f32 	%f289, %f287;
	mov.f32 	%f290, %f287;
	@%p1 bra 	$L__BB0_11;
	add.s32 	%r37, %r32, 31;
	shr.u32 	%r38, %r37, 5;
	shl.b32 	%r39, %r61, 8;
	mov.u32 	%r40, _ZZ28gemm_tiled_register_blockingPKfS0_PfiE6tile_A;
	add.s32 	%r7, %r40, %r39;
	shl.b32 	%r41, %r58, 2;
	add.s32 	%r8, %r7, %r41;
	mul.lo.s32 	%r42, %r32, %r2;
	add.s32 	%r9, %r2, 1;
	add.s32 	%r43, %r42, %r32;
	shl.b32 	%r44, %r61, 7;
	mov.u32 	%r45, _ZZ28gemm_tiled_register_blockingPKfS0_PfiE6tile_B;
	shl.b32 	%r46, %r58, 3;
	add.s32 	%r12, %r45, %r46;
	add.s32 	%r10, %r12, %r44;
	add.s32 	%r11, %r6, 1;
	neg.s32 	%r63, %r38;
	mad.lo.s32 	%r47, %r61, %r32, %r3;
	add.s32 	%r62, %r47, %r5;
	shl.b32 	%r15, %r32, 5;
	add.s32 	%r60, %r58, %r42;
	add.s32 	%r59, %r58, %r43;
	mov.f32 	%f290, 0f00000000;
	mov.f32 	%f289, %f290;
	mov.f32 	%f288, %f290;
	mov.f32 	%f287, %f290;
$L__BB0_2:
	max.u32 	%r48, %r2, %r58;
	setp.ge.u32 	%p2, %r48, %r32;
	mov.f32 	%f283, 0f00000000;
	@%p2 bra 	$L__BB0_4;
	mul.wide.u32 	%rd9, %r60, 4;
	add.s64 	%rd10, %rd2, %rd9;
	ld.global.f32 	%f283, [%rd10];
$L__BB0_4:
	st.shared.f32 	[%r8], %f283;
	max.u32 	%r49, %r9, %r58;
	setp.ge.u32 	%p3, %r49, %r32;
	mov.f32 	%f284, 0f00000000;
	@%p3 bra 	$L__BB0_6;
	mul.wide.u32 	%rd11, %r59, 4;
	add.s64 	%rd12, %rd2, %rd11;
	ld.global.f32 	%f284, [%rd12];
$L__BB0_6:
	setp.ge.s32 	%p4, %r6, %r32;
	st.shared.f32 	[%r8+128], %f284;
	setp.ge.u32 	%p5, %r61, %r32;
	mov.f32 	%f285, 0f00000000;
	or.pred  	%p6, %p4, %p5;
	@%p6 bra 	$L__BB0_8;
	mul.wide.u32 	%rd13, %r62, 4;
	add.s64 	%rd14, %rd1, %rd13;
	ld.global.f32 	%f285, [%rd14];
$L__BB0_8:
	setp.ge.s32 	%p8, %r11, %r32;
	st.shared.f32 	[%r10], %f285;
	mov.f32 	%f286, 0f00000000;
	or.pred  	%p9, %p8, %p5;
	@%p9 bra 	$L__BB0_10;
	add.s32 	%r50, %r62, 1;
	mul.wide.u32 	%rd15, %r50, 4;
	add.s64 	%rd16, %rd1, %rd15;
	ld.global.f32 	%f286, [%rd16];
$L__BB0_10:
	st.shared.f32 	[%r10+4], %f286;
	bar.sync 	0;
	ld.shared.f32 	%f27, [%r7];
	ld.shared.f32 	%f28, [%r7+128];
	ld.shared.f32 	%f29, [%r12];
	ld.shared.f32 	%f30, [%r12+4];
	fma.rn.f32 	%f31, %f27, %f29, %f287;
	fma.rn.f32 	%f32, %f27, %f30, %f288;
	fma.rn.f32 	%f33, %f28, %f29, %f289;
	fma.rn.f32 	%f34, %f28, %f30, %f290;
	ld.shared.f32 	%f35, [%r7+4];
	ld.shared.f32 	%f36, [%r7+132];
	ld.shared.f32 	%f37, [%r12+128];
	ld.shared.f32 	%f38, [%r12+132];
	fma.rn.f32 	%f39, %f35, %f37, %f31;
	fma.rn.f32 	%f40, %f35, %f38, %f32;
	fma.rn.f32 	%f41, %f36, %f37, %f33;
	fma.rn.f32 	%f42, %f36, %f38, %f34;
	ld.shared.f32 	%f43, [%r7+8];
	ld.shared.f32 	%f44, [%r7+136];
	ld.shared.f32 	%f45, [%r12+256];
	ld.shared.f32 	%f46, [%r12+260];
	fma.rn.f32 	%f47, %f43, %f45, %f39;
	fma.rn.f32 	%f48, %f43, %f46, %f40;
	fma.rn.f32 	%f49, %f44, %f45, %f41;
	fma.rn.f32 	%f50, %f44, %f46, %f42;
	ld.shared.f32 	%f51, [%r7+12];
	ld.shared.f32 	%f52, [%r7+140];
	ld.shared.f32 	%f53, [%r12+384];
	ld.shared.f32 	%f54, [%r12+388];
	fma.rn.f32 	%f55, %f51, %f53, %f47;
	fma.rn.f32 	%f56, %f51, %f54, %f48;
	fma.rn.f32 	%f57, %f52, %f53, %f49;
	fma.rn.f32 	%f58, %f52, %f54, %f50;
	ld.shared.f32 	%f59, [%r7+16];
	ld.shared.f32 	%f60, [%r7+144];
	ld.shared.f32 	%f61, [%r12+512];
	ld.shared.f32 	%f62, [%r12+516];
	fma.rn.f32 	%f63, %f59, %f61, %f55;
	fma.rn.f32 	%f64, %f59, %f62, %f56;
	fma.rn.f32 	%f65, %f60, %f61, %f57;
	fma.rn.f32 	%f66, %f60, %f62, %f58;
	ld.shared.f32 	%f67, [%r7+20];
	ld.shared.f32 	%f68, [%r7+148];
	ld.shared.f32 	%f69, [%r12+640];
	ld.shared.f32 	%f70, [%r12+644];
	fma.rn.f32 	%f71, %f67, %f69, %f63;
	fma.rn.f32 	%f72, %f67, %f70, %f64;
	fma.rn.f32 	%f73, %f68, %f69, %f65;
	fma.rn.f32 	%f74, %f68, %f70, %f66;
	ld.shared.f32 	%f75, [%r7+24];
	ld.shared.f32 	%f76, [%r7+152];
	ld.shared.f32 	%f77, [%r12+768];
	ld.shared.f32 	%f78, [%r12+772];
	fma.rn.f32 	%f79, %f75, %f77, %f71;
	fma.rn.f32 	%f80, %f75, %f78, %f72;
	fma.rn.f32 	%f81, %f76, %f77, %f73;
	fma.rn.f32 	%f82, %f76, %f78, %f74;
	ld.shared.f32 	%f83, [%r7+28];
	ld.shared.f32 	%f84, [%r7+156];
	ld.shared.f32 	%f85, [%r12+896];
	ld.shared.f32 	%f86, [%r12+900];
	fma.rn.f32 	%f87, %f83, %f85, %f79;
	fma.rn.f32 	%f88, %f83, %f86, %f80;
	fma.rn.f32 	%f89, %f84, %f85, %f81;
	fma.rn.f32 	%f90, %f84, %f86, %f82;
	ld.shared.f32 	%f91, [%r7+32];
	ld.shared.f32 	%f92, [%r7+160];
	ld.shared.f32 	%f93, [%r12+1024];
	ld.shared.f32 	%f94, [%r12+1028];
	fma.rn.f32 	%f95, %f91, %f93, %f87;
	fma.rn.f32 	%f96, %f91, %f94, %f88;
	fma.rn.f32 	%f97, %f92, %f93, %f89;
	fma.rn.f32 	%f98, %f92, %f94, %f90;
	ld.shared.f32 	%f99, [%r7+36];
	ld.shared.f32 	%f100, [%r7+164];
	ld.shared.f32 	%f101, [%r12+1152];
	ld.shared.f32 	%f102, [%r12+1156];
	fma.rn.f32 	%f103, %f99, %f101, %f95;
	fma.rn.f32 	%f104, %f99, %f102, %f96;
	fma.rn.f32 	%f105, %f100, %f101, %f97;
	fma.rn.f32 	%f106, %f100, %f102, %f98;
	ld.shared.f32 	%f107, [%r7+40];
	ld.shared.f32 	%f108, [%r7+168];
	ld.shared.f32 	%f109, [%r12+1280];
	ld.shared.f32 	%f110, [%r12+1284];
	fma.rn.f32 	%f111, %f107, %f109, %f103;
	fma.rn.f32 	%f112, %f107, %f110, %f104;
	fma.rn.f32 	%f113, %f108, %f109, %f105;
	fma.rn.f32 	%f114, %f108, %f110, %f106;
	ld.shared.f32 	%f115, [%r7+44];
	ld.shared.f32 	%f116, [%r7+172];
	ld.shared.f32 	%f117, [%r12+1408];
	ld.shared.f32 	%f118, [%r12+1412];
	fma.rn.f32 	%f119, %f115, %f117, %f111;
	fma.rn.f32 	%f120, %f115, %f118, %f112;
	fma.rn.f32 	%f121, %f116, %f117, %f113;
	fma.rn.f32 	%f122, %f116, %f118, %f114;
	ld.shared.f32 	%f123, [%r7+48];
	ld.shared.f32 	%f124, [%r7+176];
	ld.shared.f32 	%f125, [%r12+1536];
	ld.shared.f32 	%f126, [%r12+1540];
	fma.rn.f32 	%f127, %f123, %f125, %f119;
	fma.rn.f32 	%f128, %f123, %f126, %f120;
	fma.rn.f32 	%f129, %f124, %f125, %f121;
	fma.rn.f32 	%f130, %f124, %f126, %f122;
	ld.shared.f32 	%f131, [%r7+52];
	ld.shared.f32 	%f132, [%r7+180];
	ld.shared.f32 	%f133, [%r12+1664];
	ld.shared.f32 	%f134, [%r12+1668];
	fma.rn.f32 	%f135, %f131, %f133, %f127;
	fma.rn.f32 	%f136, %f131, %f134, %f128;
	fma.rn.f32 	%f137, %f132, %f133, %f129;
	fma.rn.f32 	%f138, %f132, %f134, %f130;
	ld.shared.f32 	%f139, [%r7+56];
	ld.shared.f32 	%f140, [%r7+184];
	ld.shared.f32 	%f141, [%r12+1792];
	ld.shared.f32 	%f142, [%r12+1796];
	fma.rn.f32 	%f143, %f139, %f141, %f135;
	fma.rn.f32 	%f144, %f139, %f142, %f136;
	fma.rn.f32 	%f145, %f140, %f141, %f137;
	fma.rn.f32 	%f146, %f140, %f142, %f138;
	ld.shared.f32 	%f147, [%r7+60];
	ld.shared.f32 	%f148, [%r7+188];
	ld.shared.f32 	%f149, [%r12+1920];
	ld.shared.f32 	%f150, [%r12+1924];
	fma.rn.f32 	%f151, %f147, %f149, %f143;
	fma.rn.f32 	%f152, %f147, %f150, %f144;
	fma.rn.f32 	%f153, %f148, %f149, %f145;
	fma.rn.f32 	%f154, %f148, %f150, %f146;
	ld.shared.f32 	%f155, [%r7+64];
	ld.shared.f32 	%f156, [%r7+192];
	ld.shared.f32 	%f157, [%r12+2048];
	ld.shared.f32 	%f158, [%r12+2052];
	fma.rn.f32 	%f159, %f155, %f157, %f151;
	fma.rn.f32 	%f160, %f155, %f158, %f152;
	fma.rn.f32 	%f161, %f156, %f157, %f153;
	fma.rn.f32 	%f162, %f156, %f158, %f154;
	ld.shared.f32 	%f163, [%r7+68];
	ld.shared.f32 	%f164, [%r7+196];
	ld.shared.f32 	%f165, [%r12+2176];
	ld.shared.f32 	%f166, [%r12+2180];
	fma.rn.f32 	%f167, %f163, %f165, %f159;
	fma.rn.f32 	%f168, %f163, %f166, %f160;
	fma.rn.f32 	%f169, %f164, %f165, %f161;
	fma.rn.f32 	%f170, %f164, %f166, %f162;
	ld.shared.f32 	%f171, [%r7+72];
	ld.shared.f32 	%f172, [%r7+200];
	ld.shared.f32 	%f173, [%r12+2304];
	ld.shared.f32 	%f174, [%r12+2308];
	fma.rn.f32 	%f175, %f171, %f173, %f167;
	fma.rn.f32 	%f176, %f171, %f174, %f168;
	fma.rn.f32 	%f177, %f172, %f173, %f169;
	fma.rn.f32 	%f178, %f172, %f174, %f170;
	ld.shared.f32 	%f179, [%r7+76];
	ld.shared.f32 	%f180, [%r7+204];
	ld.shared.f32 	%f181, [%r12+2432];
	ld.shared.f32 	%f182, [%r12+2436];
	fma.rn.f32 	%f183, %f179, %f181, %f175;
	fma.rn.f32 	%f184, %f179, %f182, %f176;
	fma.rn.f32 	%f185, %f180, %f181, %f177;
	fma.rn.f32 	%f186, %f180, %f182, %f178;
	ld.shared.f32 	%f187, [%r7+80];
	ld.shared.f32 	%f188, [%r7+208];
	ld.shared.f32 	%f189, [%r12+2560];
	ld.shared.f32 	%f190, [%r12+2564];
	fma.rn.f32 	%f191, %f187, %f189, %f183;
	fma.rn.f32 	%f192, %f187, %f190, %f184;
	fma.rn.f32 	%f193, %f188, %f189, %f185;
	fma.rn.f32 	%f194, %f188, %f190, %f186;
	ld.shared.f32 	%f195, [%r7+84];
	ld.shared.f32 	%f196, [%r7+212];
	ld.shared.f32 	%f197, [%r12+2688];
	ld.shared.f32 	%f198, [%r12+2692];
	fma.rn.f32 	%f199, %f195, %f197, %f191;
	fma.rn.f32 	%f200, %f195, %f198, %f192;
	fma.rn.f32 	%f201, %f196, %f197, %f193;
	fma.rn.f32 	%f202, %f196, %f198, %f194;
	ld.shared.f32 	%f203, [%r7+88];
	ld.shared.f32 	%f204, [%r7+216];
	ld.shared.f32 	%f205, [%r12+2816];
	ld.shared.f32 	%f206, [%r12+2820];
	fma.rn.f32 	%f207, %f203, %f205, %f199;
	fma.rn.f32 	%f208, %f203, %f206, %f200;
	fma.rn.f32 	%f209, %f204, %f205, %f201;
	fma.rn.f32 	%f210, %f204, %f206, %f202;
	ld.shared.f32 	%f211, [%r7+92];
	ld.shared.f32 	%f212, [%r7+220];
	ld.shared.f32 	%f213, [%r12+2944];
	ld.shared.f32 	%f214, [%r12+2948];
	fma.rn.f32 	%f215, %f211, %f213, %f207;
	fma.rn.f32 	%f216, %f211, %f214, %f208;
	fma.rn.f32 	%f217, %f212, %f213, %f209;
	fma.rn.f32 	%f218, %f212, %f214, %f210;
	ld.shared.f32 	%f219, [%r7+96];
	ld.shared.f32 	%f220, [%r7+224];
	ld.shared.f32 	%f221, [%r12+3072];
	ld.shared.f32 	%f222, [%r12+3076];
	fma.rn.f32 	%f223, %f219, %f221, %f215;
	fma.rn.f32 	%f224, %f219, %f222, %f216;
	fma.rn.f32 	%f225, %f220, %f221, %f217;
	fma.rn.f32 	%f226, %f220, %f222, %f218;
	ld.shared.f32 	%f227, [%r7+100];
	ld.shared.f32 	%f228, [%r7+228];
	ld.shared.f32 	%f229, [%r12+3200];
	ld.shared.f32 	%f230, [%r12+3204];
	fma.rn.f32 	%f231, %f227, %f229, %f223;
	fma.rn.f32 	%f232, %f227, %f230, %f224;
	fma.rn.f32 	%f233, %f228, %f229, %f225;
	fma.rn.f32 	%f234, %f228, %f230, %f226;
	ld.shared.f32 	%f235, [%r7+104];
	ld.shared.f32 	%f236, [%r7+232];
	ld.shared.f32 	%f237, [%r12+3328];
	ld.shared.f32 	%f238, [%r12+3332];
	fma.rn.f32 	%f239, %f235, %f237, %f231;
	fma.rn.f32 	%f240, %f235, %f238, %f232;
	fma.rn.f32 	%f241, %f236, %f237, %f233;
	fma.rn.f32 	%f242, %f236, %f238, %f234;
	ld.shared.f32 	%f243, [%r7+108];
	ld.shared.f32 	%f244, [%r7+236];
	ld.shared.f32 	%f245, [%r12+3456];
	ld.shared.f32 	%f246, [%r12+3460];
	fma.rn.f32 	%f247, %f243, %f245, %f239;
	fma.rn.f32 	%f248, %f243, %f246, %f240;
	fma.rn.f32 	%f249, %f244, %f245, %f241;
	fma.rn.f32 	%f250, %f244, %f246, %f242;
	ld.shared.f32 	%f251, [%r7+112];
	ld.shared.f32 	%f252, [%r7+240];
	ld.shared.f32 	%f253, [%r12+3584];
	ld.shared.f32 	%f254, [%r12+3588];
	fma.rn.f32 	%f255, %f251, %f253, %f247;
	fma.rn.f32 	%f256, %f251, %f254, %f248;
	fma.rn.f32 	%f257, %f252, %f253, %f249;
	fma.rn.f32 	%f258, %f252, %f254, %f250;
	ld.shared.f32 	%f259, [%r7+116];
	ld.shared.f32 	%f260, [%r7+244];
	ld.shared.f32 	%f261, [%r12+3712];
	ld.shared.f32 	%f262, [%r12+3716];
	fma.rn.f32 	%f263, %f259, %f261, %f255;
	fma.rn.f32 	%f264, %f259, %f262, %f256;
	fma.rn.f32 	%f265, %f260, %f261, %f257;
	fma.rn.f32 	%f266, %f260, %f262, %f258;
	ld.shared.f32 	%f267, [%r7+120];
	ld.shared.f32 	%f268, [%r7+248];
	ld.shared.f32 	%f269, [%r12+3840];
	ld.shared.f32 	%f270, [%r12+3844];
	fma.rn.f32 	%f271, %f267, %f269, %f263;
	fma.rn.f32 	%f272, %f267, %f270, %f264;
	fma.rn.f32 	%f273, %f268, %f269, %f265;
	fma.rn.f32 	%f274, %f268, %f270, %f266;
	ld.shared.f32 	%f275, [%r7+124];
	ld.shared.f32 	%f276, [%r7+252];
	ld.shared.f32 	%f277, [%r12+3968];
	ld.shared.f32 	%f278, [%r12+3972];
	fma.rn.f32 	%f287, %f275, %f277, %f271;
	fma.rn.f32 	%f288, %f275, %f278, %f272;
	fma.rn.f32 	%f289, %f276, %f277, %f273;
	fma.rn.f32 	%f290, %f276, %f278, %f274;
	bar.sync 	0;
	add.s32 	%r63, %r63, 1;
	setp.ne.s32 	%p10, %r63, 0;
	add.s32 	%r62, %r62, %r15;
	add.s32 	%r61, %r61, 32;
	add.s32 	%r60, %r60, 32;
	add.s32 	%r59, %r59, 32;
	add.s32 	%r58, %r58, 32;
	@%p10 bra 	$L__BB0_2;
$L__BB0_11:
	max.s32 	%r51, %r2, %r6;
	setp.ge.s32 	%p11, %r51, %r32;
	mad.lo.s32 	%r52, %r32, %r2, %r6;
	mul.wide.s32 	%rd17, %r52, 4;
	add.s64 	%rd4, %rd3, %rd17;
	@%p11 bra 	$L__BB0_13;
	st.global.f32 	[%rd4], %f287;
$L__BB0_13:
	add.s32 	%r30, %r6, 1;
	max.s32 	%r53, %r2, %r30;
	setp.ge.s32 	%p12, %r53, %r32;
	@%p12 bra 	$L__BB0_15;
	st.global.f32 	[%rd4+4], %f288;
$L__BB0_15:
	add.s32 	%r31, %r2, 1;
	max.s32 	%r54, %r31, %r6;
	setp.ge.s32 	%p13, %r54, %r32;
	mad.lo.s32 	%r55, %r32, %r2, %r32;
	add.s32 	%r56, %r55, %r6;
	mul.wide.s32 	%rd18, %r56, 4;
	add.s64 	%rd5, %rd3, %rd18;
	@%p13 bra 	$L__BB0_17;
	st.global.f32 	[%rd5], %f289;
$L__BB0_17:
	max.s32 	%r57, %r31, %r30;
	setp.ge.s32 	%p14, %r57, %r32;
	@%p14 bra 	$L__BB0_19;
	st.global.f32 	[%rd5+4], %f290;
$L__BB0_19:
	ret;

}


// ===== COMPILED SASS (sm_100) =====

	.target	sm_100

	.elftype	@"ET_EXEC"


//--------------------- .note.nv.tkinfo           --------------------------
	.section	.note.nv.tkinfo,"",@"SHT_NOTE"
	.sectionflags	@"SHF_NOTE_NV_TKINFO"
	.tkinfo
        /*0018*/ 	.word	0x00000002
        /*0030*/ 	.string	""
        /*0030*/ 	.string	"ptxas"
        /*0030*/ 	.string	"Cuda compilation tools, release 13.0, V13.0.88"
        /*0030*/ 	.string	"Build cuda_13.0.r13.0/compiler.36424714_0"
        /*0030*/ 	.string	"-arch sm_100 -m 64 "



//--------------------- .note.nv.cuinfo           --------------------------
	.section	.note.nv.cuinfo,"",@"SHT_NOTE"
	.sectionflags	@"SHF_NOTE_NV_CUINFO"
        /*0018*/ 	.short	0x0002
        /*001a*/ 	.short	0x0064
        /*001c*/ 	.short	0x0082
	.zero		2


//--------------------- .nv.info                  --------------------------
	.section	.nv.info,"",@"SHT_CUDA_INFO"
	.align	4


	//----- nvinfo : EIATTR_REGCOUNT
	.align		4
        /*0000*/ 	.byte	0x04, 0x2f
        /*0002*/ 	.short	(.L_1 - .L_0)
	.align		4
.L_0:
        /*0004*/ 	.word	index@(_Z28gemm_tiled_register_blockingPKfS0_Pfi)
        /*0008*/ 	.word	0x00000020


	//----- nvinfo : EIATTR_FRAME_SIZE
	.align		4
.L_1:
        /*000c*/ 	.byte	0x04, 0x11
        /*000e*/ 	.short	(.L_3 - .L_2)
	.align		4
.L_2:
        /*0010*/ 	.word	index@(_Z28gemm_tiled_register_blockingPKfS0_Pfi)
        /*0014*/ 	.word	0x00000000


	//----- nvinfo : EIATTR_MIN_STACK_SIZE
	.align		4
.L_3:
        /*0018*/ 	.byte	0x04, 0x12
        /*001a*/ 	.short	(.L_5 - .L_4)
	.align		4
.L_4:
        /*001c*/ 	.word	index@(_Z28gemm_tiled_register_blockingPKfS0_Pfi)
        /*0020*/ 	.word	0x00000000
.L_5:


//--------------------- .nv.compat                --------------------------
	.section	.nv.compat,"",@"SHT_CUDA_COMPAT_INFO"
	.align	4
        /*0000*/ 	.byte	0x02, 0x09, 0x00, 0x00, 0x02, 0x02, 0x01, 0x00, 0x02, 0x05, 0x05, 0x00, 0x03, 0x07, 0x01, 0x01
        /*0010*/ 	.byte	0x02, 0x03, 0x00, 0x00, 0x02, 0x06, 0x01, 0x00, 0x04, 0x0b, 0x08, 0x00, 0x09, 0x00, 0x00, 0x00
        /*0020*/ 	.byte	0x00, 0x00, 0x00, 0x00


//--------------------- .nv.info._Z28gemm_tiled_register_blockingPKfS0_Pfi --------------------------
	.section	.nv.info._Z28gemm_tiled_register_blockingPKfS0_Pfi,"",@"SHT_CUDA_INFO"
	.sectionflags	@""
	.align	4


	//----- nvinfo : EIATTR_CUDA_API_VERSION
	.align		4
        /*0000*/ 	.byte	0x04, 0x37
        /*0002*/ 	.short	(.L_7 - .L_6)
.L_6:
        /*0004*/ 	.word	0x00000082


	//----- nvinfo : EIATTR_KPARAM_INFO
	.align		4
.L_7:
        /*0008*/ 	.byte	0x04, 0x17
        /*000a*/ 	.short	(.L_9 - .L_8)
.L_8:
        /*000c*/ 	.word	0x00000000
        /*0010*/ 	.short	0x0003
        /*0012*/ 	.short	0x0018
        /*0014*/ 	.byte	0x00, 0xf0, 0x11, 0x00


	//----- nvinfo : EIATTR_KPARAM_INFO
	.align		4
.L_9:
        /*0018*/ 	.byte	0x04, 0x17
        /*001a*/ 	.short	(.L_11 - .L_10)
.L_10:
        /*001c*/ 	.word	0x00000000
        /*0020*/ 	.short	0x0002
        /*0022*/ 	.short	0x0010
        /*0024*/ 	.byte	0x00, 0xf5, 0x21, 0x00


	//----- nvinfo : EIATTR_KPARAM_INFO
	.align		4
.L_11:
        /*0028*/ 	.byte	0x04, 0x17
        /*002a*/ 	.short	(.L_13 - .L_12)
.L_12:
        /*002c*/ 	.word	0x00000000
        /*0030*/ 	.short	0x0001
        /*0032*/ 	.short	0x0008
        /*0034*/ 	.byte	0x00, 0xf5, 0x21, 0x00


	//----- nvinfo : EIATTR_KPARAM_INFO
	.align		4
.L_13:
        /*0038*/ 	.byte	0x04, 0x17
        /*003a*/ 	.short	(.L_15 - .L_14)
.L_14:
        /*003c*/ 	.word	0x00000000
        /*0040*/ 	.short	0x0000
        /*0042*/ 	.short	0x0000
        /*0044*/ 	.byte	0x00, 0xf5, 0x21, 0x00


	//----- nvinfo : EIATTR_SPARSE_MMA_MASK
	.align		4
.L_15:
        /*0048*/ 	.byte	0x03, 0x50
        /*004a*/ 	.short	0x0000


	//----- nvinfo : EIATTR_MAXREG_COUNT
	.align		4
        /*004c*/ 	.byte	0x03, 0x1b
        /*004e*/ 	.short	0x00ff


	//----- nvinfo : EIATTR_NUM_BARRIERS
	.align		4
        /*0050*/ 	.byte	0x02, 0x4c
        /*0052*/ 	.byte	0x01
	.zero		1


	//----- nvinfo : EIATTR_MERCURY_ISA_VERSION
	.align		4
        /*0054*/ 	.byte	0x03, 0x5f
        /*0056*/ 	.short	0x0101


	//----- nvinfo : EIATTR_VRC_CTA_INIT_COUNT
	.align		4
        /*0058*/ 	.byte	0x02, 0x4a
	.zero		1
	.zero		1


	//----- nvinfo : EIATTR_EXIT_INSTR_OFFSETS
	.align		4
        /*005c*/ 	.byte	0x04, 0x1c
        /*005e*/ 	.short	(.L_17 - .L_16)


	//   ....[0]....
.L_16:
        /*0060*/ 	.word	0x00001120


	//   ....[1]....
        /*0064*/ 	.word	0x00001140


	//----- nvinfo : EIATTR_CBANK_PARAM_SIZE
	.align		4
.L_17:
        /*0068*/ 	.byte	0x03, 0x19
        /*006a*/ 	.short	0x001c


	//----- nvinfo : EIATTR_PARAM_CBANK
	.align		4
        /*006c*/ 	.byte	0x04, 0x0a
        /*006e*/ 	.short	(.L_19 - .L_18)
	.align		4
.L_18:
        /*0070*/ 	.word	index@(.nv.constant0._Z28gemm_tiled_register_blockingPKfS0_Pfi)
        /*0074*/ 	.short	0x0380
        /*0076*/ 	.short	0x001c


	//----- nvinfo : EIATTR_SW_WAR
	.align		4
.L_19:
        /*0078*/ 	.byte	0x04, 0x36
        /*007a*/ 	.short	(.L_21 - .L_20)
.L_20:
        /*007c*/ 	.word	0x00000008
.L_21:


//--------------------- .nv.callgraph             --------------------------
	.section	.nv.callgraph,"",@"SHT_CUDA_CALLGRAPH"
	.align	4
	.sectionentsize	8
	.align		4
        /*0000*/ 	.word	0x00000000
	.align		4
        /*0004*/ 	.word	0xffffffff
	.align		4
        /*0008*/ 	.word	0x00000000
	.align		4
        /*000c*/ 	.word	0xfffffffe
	.align		4
        /*0010*/ 	.word	0x00000000
	.align		4
        /*0014*/ 	.word	0xfffffffd
	.align		4
        /*0018*/ 	.word	0x00000000
	.align		4
        /*001c*/ 	.word	0xfffffffc


//--------------------- .text._Z28gemm_tiled_register_blockingPKfS0_Pfi --------------------------
	.section	.text._Z28gemm_tiled_register_blockingPKfS0_Pfi,"ax",@progbits
	.align	128
        .global         _Z28gemm_tiled_register_blockingPKfS0_Pfi
        .type           _Z28gemm_tiled_register_blockingPKfS0_Pfi,@function
        .size           _Z28gemm_tiled_register_blockingPKfS0_Pfi,(.L_x_3 - _Z28gemm_tiled_register_blockingPKfS0_Pfi)
        .other          _Z28gemm_tiled_register_blockingPKfS0_Pfi,@"STO_CUDA_ENTRY STV_DEFAULT"
_Z28gemm_tiled_register_blockingPKfS0_Pfi:
.text._Z28gemm_tiled_register_blockingPKfS0_Pfi:
[----:B------:R-:W-:Y:S01]  /*0000*/  LDC R1, c[0x0][0x37c] ;  /* 0x0000df00ff017b82 */ /* 0x000fe20000000800 */
[----:B------:R-:W0:Y:S07]  /*0010*/  S2R R0, SR_CTAID.Y ;  /* 0x0000000000007919 */ /* 0x000e2e0000002600 */
[----:B------:R-:W1:Y:S01]  /*0020*/  S2UR UR4, SR_CTAID.X ;  /* 0x00000000000479c3 */ /* 0x000e620000002500 */
[----:B------:R-:W2:Y:S01]  /*0030*/  LDCU UR8, c[0x0][0x398] ;  /* 0x00007300ff0877ac */ /* 0x000ea20008000800 */
[----:B------:R-:W-:Y:S01]  /*0040*/  CS2R R16, SRZ ;  /* 0x0000000000107805 */ /* 0x000fe2000001ff00 */
[----:B------:R-:W0:Y:S01]  /*0050*/  S2R R25, SR_TID.Y ;  /* 0x0000000000197919 */ /* 0x000e220000002200 */
[----:B------:R-:W-:Y:S01]  /*0060*/  CS2R R20, SRZ ;  /* 0x0000000000147805 */ /* 0x000fe2000001ff00 */
[----:B------:R-:W3:Y:S01]  /*0070*/  LDCU.64 UR10, c[0x0][0x358] ;  /* 0x00006b00ff0a77ac */ /* 0x000ee20008000a00 */
[----:B------:R-:W4:Y:S01]  /*0080*/  S2R R23, SR_TID.X ;  /* 0x0000000000177919 */ /* 0x000f220000002100 */
[----:B--2---:R-:W-:-:S02]  /*0090*/  UISETP.GE.AND UP0, UPT, UR8, 0x1, UPT ;  /* 0x000000010800788c */ /* 0x004fc4000bf06270 */
[----:B-1----:R-:W-:Y:S01]  /*00a0*/  USHF.L.U32 UR4, UR4, 0x5, URZ ;  /* 0x0000000504047899 */ /* 0x002fe200080006ff */
[----:B0-----:R-:W-:-:S04]  /*00b0*/  LEA R0, R0, R25, 0x4 ;  /* 0x0000001900007211 */ /* 0x001fc800078e20ff */
[----:B------:R-:W-:Y:S02]  /*00c0*/  SHF.L.U32 R26, R0, 0x1, RZ ;  /* 0x00000001001a7819 */ /* 0x000fe400000006ff */
[----:B----4-:R-:W-:Y:S01]  /*00d0*/  LEA R24, R23, UR4, 0x1 ;  /* 0x0000000417187c11 */ /* 0x010fe2000f8e08ff */
[----:B---3--:R-:W-:Y:S06]  /*00e0*/  BRA.U !UP0, `(.L_x_0) ;  /* 0x0000000d08bc7547 */ /* 0x008fec000b800000 */
[----:B------:R-:W0:Y:S01]  /*00f0*/  S2UR UR7, SR_CgaCtaId ;  /* 0x00000000000779c3 */ /* 0x000e220000008800 */
[----:B------:R-:W-:Y:S01]  /*0100*/  UMOV UR5, 0x400 ;  /* 0x0000040000057882 */ /* 0x000fe20000000000 */
[----:B------:R-:W-:Y:S01]  /*0110*/  MOV R3, UR8 ;  /* 0x0000000800037c02 */ /* 0x000fe20008000f00 */
[----:B------:R-:W-:Y:S01]  /*0120*/  UIADD3 UR6, UPT, UPT, UR5, 0x1000, URZ ;  /* 0x0000100005067890 */ /* 0x000fe2000fffe0ff */
[----:B------:R-:W-:Y:S01]  /*0130*/  MOV R0, UR4 ;  /* 0x0000000400007c02 */ /* 0x000fe20008000f00 */
[----:B------:R-:W-:Y:S01]  /*0140*/  UIADD3 UR4, UPT, UPT, UR8, 0x1f, URZ ;  /* 0x0000001f08047890 */ /* 0x000fe2000fffe0ff */
[----:B------:R-:W-:Y:S01]  /*0150*/  IADD3 R22, PT, PT, R24, 0x1, RZ ;  /* 0x0000000118167810 */ /* 0x000fe20007ffe0ff */
[----:B------:R-:W-:Y:S01]  /*0160*/  IMAD R4, R26, R3, UR8 ;  /* 0x000000081a047e24 */ /* 0x000fe2000f8e0203 */
[----:B------:R-:W-:Y:S01]  /*0170*/  CS2R R20, SRZ ;  /* 0x0000000000147805 */ /* 0x000fe2000001ff00 */
[----:B------:R-:W-:Y:S01]  /*0180*/  IMAD R7, R25, UR8, R0 ;  /* 0x0000000819077c24 */ /* 0x000fe2000f8e0200 */
[----:B------:R-:W-:Y:S01]  /*0190*/  USHF.R.U32.HI UR4, URZ, 0x5, UR4 ;  /* 0x00000005ff047899 */ /* 0x000fe20008011604 */
[----:B------:R-:W-:-:S02]  /*01a0*/  CS2R R16, SRZ ;  /* 0x0000000000107805 */ /* 0x000fc4000001ff00 */
[C---:B------:R-:W-:Y:S01]  /*01b0*/  IADD3 R5, PT, PT, R23.reuse, R4, RZ ;  /* 0x0000000417057210 */ /* 0x040fe20007ffe0ff */
[----:B------:R-:W-:Y:S01]  /*01c0*/  IMAD R6, R26, UR8, R23 ;  /* 0x000000081a067c24 */ /* 0x000fe2000f8e0217 */
[----:B------:R-:W-:Y:S01]  /*01d0*/  LEA R7, R23, R7, 0x1 ;  /* 0x0000000717077211 */ /* 0x000fe200078e08ff */
[----:B------:R-:W1:Y:S01]  /*01e0*/  LDCU UR9, c[0x0][0x398] ;  /* 0x00007300ff0977ac */ /* 0x000e620008000800 */
[----:B------:R-:W-:Y:S02]  /*01f0*/  UIADD3 UR4, UPT, UPT, -UR4, URZ, URZ ;  /* 0x000000ff04047290 */ /* 0x000fe4000fffe1ff */
[----:B0-----:R-:W-:Y:S02]  /*0200*/  ULEA UR5, UR7, UR5, 0x18 ;  /* 0x0000000507057291 */ /* 0x001fe4000f8ec0ff */
[----:B------:R-:W-:-:S04]  /*0210*/  ULEA UR6, UR7, UR6, 0x18 ;  /* 0x0000000607067291 */ /* 0x000fc8000f8ec0ff */
[----:B------:R-:W-:Y:S02]  /*0220*/  LEA R0, R25, UR5, 0x8 ;  /* 0x0000000519007c11 */ /* 0x000fe4000f8e40ff */
[C---:B------:R-:W-:Y:S02]  /*0230*/  LEA R2, R23.reuse, UR6, 0x3 ;  /* 0x0000000617027c11 */ /* 0x040fe4000f8e18ff */
[----:B------:R-:W-:Y:S02]  /*0240*/  LEA R4, R23, R0, 0x2 ;  /* 0x0000000017047211 */ /* 0x000fe400078e10ff */
[----:B-1----:R-:W-:-:S07]  /*0250*/  LEA R3, R25, R2, 0x7 ;  /* 0x0000000219037211 */ /* 0x002fce00078e38ff */
.L_x_1:
[C---:B------:R-:W-:Y:S01]  /*0260*/  IADD3 R8, PT, PT, R26.reuse, 0x1, RZ ;  /* 0x000000011a087810 */ /* 0x040fe20007ffe0ff */
[----:B------:R-:W-:Y:S01]  /*0270*/  UMOV UR8, UR9 ;  /* 0x0000000900087c82 */ /* 0x000fe20008000000 */
[-C--:B------:R-:W-:Y:S01]  /*0280*/  VIMNMX.U32 R9, PT, PT, R26, R23.reuse, !PT ;  /* 0x000000171a097248 */ /* 0x080fe20007fe0000 */
[----:B------:R-:W-:Y:S01]  /*0290*/  HFMA2 R27, -RZ, RZ, 0, 0 ;  /* 0x00000000ff1b7431 */ /* 0x000fe200000001ff */
[----:B------:R-:W-:Y:S02]  /*02a0*/  ISETP.GE.U32.AND P0, PT, R25, UR8, PT ;  /* 0x0000000819007c0c */ /* 0x000fe4000bf06070 */
[----:B------:R-:W-:Y:S02]  /*02b0*/  VIMNMX.U32 R8, PT, PT, R8, R23, !PT ;  /* 0x0000001708087248 */ /* 0x000fe40007fe0000 */
[----:B------:R-:W-:Y:S02]  /*02c0*/  ISETP.GE.OR P3, PT, R22, UR8, P0 ;  /* 0x0000000816007c0c */ /* 0x000fe40008766670 */
[----:B------:R-:W-:-:S02]  /*02d0*/  ISETP.GE.U32.AND P1, PT, R9, UR8, PT ;  /* 0x0000000809007c0c */ /* 0x000fc4000bf26070 */
[----:B------:R-:W-:Y:S02]  /*02e0*/  ISETP.GE.U32.AND P2, PT, R8, UR8, PT ;  /* 0x0000000808007c0c */ /* 0x000fe4000bf46070 */
[----:B------:R-:W-:-:S07]  /*02f0*/  ISETP.GE.OR P0, PT, R24, UR8, P0 ;  /* 0x0000000818007c0c */ /* 0x000fce0008706670 */
[----:B------:R-:W0:Y:S08]  /*0300*/  @!P3 LDC.64 R8, c[0x0][0x388] ;  /* 0x0000e200ff08bb82 */ /* 0x000e300000000a00 */
[----:B------:R-:W1:Y:S08]  /*0310*/  @!P1 LDC.64 R14, c[0x0][0x380] ;  /* 0x0000e000ff0e9b82 */ /* 0x000e700000000a00 */
[----:B------:R-:W2:Y:S08]  /*0320*/  @!P2 LDC.64 R10, c[0x0][0x380] ;  /* 0x0000e000ff0aab82 */ /* 0x000eb00000000a00 */
[----:B------:R-:W3:Y:S01]  /*0330*/  @!P0 LDC.64 R12, c[0x0][0x388] ;  /* 0x0000e200ff0c8b82 */ /* 0x000ee20000000a00 */
[----:B------:R-:W-:-:S02]  /*0340*/  @!P3 IADD3 R29, PT, PT, R7, 0x1, RZ ;  /* 0x00000001071db810 */ /* 0x000fc40007ffe0ff */
[----:B------:R-:W-:-:S03]  /*0350*/  MOV R19, RZ ;  /* 0x000000ff00137202 */ /* 0x000fc60000000f00 */
[----:B0-----:R-:W-:Y:S01]  /*0360*/  @!P3 IMAD.WIDE.U32 R28, R29, 0x4, R8 ;  /* 0x000000041d1cb825 */ /* 0x001fe200078e0008 */
[----:B------:R-:W-:-:S03]  /*0370*/  CS2R R8, SRZ ;  /* 0x0000000000087805 */ /* 0x000fc6000001ff00 */
[----:B-1----:R-:W-:-:S03]  /*0380*/  @!P1 IMAD.WIDE.U32 R14, R6, 0x4, R14 ;  /* 0x00000004060e9825 */ /* 0x002fc600078e000e */
[----:B------:R-:W4:Y:S01]  /*0390*/  @!P3 LDG.E R8, desc[UR10][R28.64] ;  /* 0x0000000a1c08b981 */ /* 0x000f22000c1e1900 */
[----:B--2---:R-:W-:-:S03]  /*03a0*/  @!P2 IMAD.WIDE.U32 R10, R5, 0x4, R10 ;  /* 0x00000004050aa825 */ /* 0x004fc600078e000a */
[----:B------:R-:W2:Y:S04]  /*03b0*/  @!P1 LDG.E R27, desc[UR10][R14.64] ;  /* 0x0000000a0e1b9981 */ /* 0x000ea8000c1e1900 */
[----:B------:R-:W5:Y:S01]  /*03c0*/  @!P2 LDG.E R19, desc[UR10][R10.64] ;  /* 0x0000000a0a13a981 */ /* 0x000f62000c1e1900 */
[----:B---3--:R-:W-:-:S05]  /*03d0*/  @!P0 IMAD.WIDE.U32 R12, R7, 0x4, R12 ;  /* 0x00000004070c8825 */ /* 0x008fca00078e000c */
[----:B------:R-:W3:Y:S04]  /*03e0*/  @!P0 LDG.E R9, desc[UR10][R12.64] ;  /* 0x0000000a0c098981 */ /* 0x000ee8000c1e1900 */
[----:B--2---:R-:W-:Y:S04]  /*03f0*/  STS [R4], R27 ;  /* 0x0000001b04007388 */ /* 0x004fe80000000800 */
[----:B-----5:R-:W-:Y:S04]  /*0400*/  STS [R4+0x80], R19 ;  /* 0x0000801304007388 */ /* 0x020fe80000000800 */
[----:B----4-:R-:W-:Y:S04]  /*0410*/  STS [R3+0x4], R8 ;  /* 0x0000040803007388 */ /* 0x010fe80000000800 */
[----:B---3--:R-:W-:Y:S01]  /*0420*/  STS [R3], R9 ;  /* 0x0000000903007388 */ /* 0x008fe20000000800 */
[----:B------:R-:W-:Y:S06]  /*0430*/  BAR.SYNC.DEFER_BLOCKING 0x0 ;  /* 0x0000000000007b1d */ /* 0x000fec0000010000 */
[----:B------:R-:W-:Y:S04]  /*0440*/  LDS.64 R18, [R2] ;  /* 0x0000000002127984 */ /* 0x000fe80000000a00 */
[----:B------:R-:W0:Y:S04]  /*0450*/  LDS.128 R12, [R0] ;  /* 0x00000000000c7984 */ /* 0x000e280000000c00 */
[----:B------:R-:W1:Y:S01]  /*0460*/  LDS.128 R8, [R0+0x80] ;  /* 0x0000800000087984 */ /* 0x000e620000000c00 */
[C---:B0-----:R-:W-:Y:S01]  /*0470*/  FFMA R29, R12.reuse, R18, R17 ;  /* 0x000000120c1d7223 */ /* 0x041fe20000000011 */
[----:B------:R-:W-:-:S02]  /*0480*/  FFMA R12, R12, R19, R16 ;  /* 0x000000130c0c7223 */ /* 0x000fc40000000010 */
[----:B------:R-:W0:Y:S01]  /*0490*/  LDS.64 R16, [R2+0x80] ;  /* 0x0000800002107984 */ /* 0x000e220000000a00 */
[C---:B-1----:R-:W-:Y:S01]  /*04a0*/  FFMA R18, R8.reuse, R18, R21 ;  /* 0x0000001208127223 */ /* 0x042fe20000000015 */
[----:B------:R-:W-:Y:S01]  /*04b0*/  FFMA R8, R8, R19, R20 ;  /* 0x0000001308087223 */ /* 0x000fe20000000014 */
[C---:B0-----:R-:W-:Y:S01]  /*04c0*/  FFMA R29, R16.reuse, R13, R29 ;  /* 0x0000000d101d7223 */ /* 0x041fe2000000001d */
[----:B------:R-:W-:Y:S02]  /*04d0*/  FFMA R21, R13, R17, R12 ;  /* 0x000000110d157223 */ /* 0x000fe4000000000c */
[----:B------:R-:W0:Y:S01]  /*04e0*/  LDS.64 R12, [R2+0x100] ;  /* 0x00010000020c7984 */ /* 0x000e220000000a00 */
[----:B------:R-:W-:-:S03]  /*04f0*/  FFMA R27, R16, R9, R18 ;  /* 0x00000009101b7223 */ /* 0x000fc60000000012 */
[----:B------:R-:W1:Y:S01]  /*0500*/  LDS.64 R18, [R2+0x180] ;  /* 0x0001800002127984 */ /* 0x000e620000000a00 */
[----:B------:R-:W-:-:S03]  /*0510*/  FFMA R9, R9, R17, R8 ;  /* 0x0000001109097223 */ /* 0x000fc60000000008 */
[----:B------:R-:W-:Y:S01]  /*0520*/  LDS.64 R16, [R2+0x200] ;  /* 0x0002000002107984 */ /* 0x000fe20000000a00 */
[C---:B0-----:R-:W-:Y:S01]  /*0530*/  FFMA R29, R12.reuse, R14, R29 ;  /* 0x0000000e0c1d7223 */ /* 0x041fe2000000001d */
[----:B------:R-:W-:Y:S01]  /*0540*/  FFMA R12, R12, R10, R27 ;  /* 0x0000000a0c0c7223 */ /* 0x000fe2000000001b */
[-C--:B------:R-:W-:Y:S01]  /*0550*/  FFMA R20, R14, R13.reuse, R21 ;  /* 0x0000000d0e147223 */ /* 0x080fe20000000015 */
[----:B------:R-:W-:Y:S01]  /*0560*/  FFMA R10, R10, R13, R9 ;  /* 0x0000000d0a0a7223 */ /* 0x000fe20000000009 */
[C---:B-1----:R-:W-:Y:S01]  /*0570*/  FFMA R21, R18.reuse, R15, R29 ;  /* 0x0000000f12157223 */ /* 0x042fe2000000001d */
[----:B------:R-:W-:Y:S01]  /*0580*/  FFMA R29, R18, R11, R12 ;  /* 0x0000000b121d7223 */ /* 0x000fe2000000000c */
[-C--:B------:R-:W-:Y:S01]  /*0590*/  FFMA R20, R15, R19.reuse, R20 ;  /* 0x000000130f147223 */ /* 0x080fe20000000014 */
[----:B------:R-:W-:Y:S01]  /*05a0*/  FFMA R27, R11, R19, R10 ;  /* 0x000000130b1b7223 */ /* 0x000fe2000000000a */
[----:B------:R-:W0:Y:S04]  /*05b0*/  LDS.128 R12, [R0+0x10] ;  /* 0x00001000000c7984 */ /* 0x000e280000000c00 */
[----:B------:R-:W1:Y:S04]  /*05c0*/  LDS.128 R8, [R0+0x90] ;  /* 0x0000900000087984 */ /* 0x000e680000000c00 */
[----:B------:R-:W2:Y:S01]  /*05d0*/  LDS.64 R18, [R2+0x280] ;  /* 0x0002800002127984 */ /* 0x000ea20000000a00 */
[CC--:B0-----:R-:W-:Y:S01]  /*05e0*/  FFMA R21, R12.reuse, R16.reuse, R21 ;  /* 0x000000100c157223 */ /* 0x0c1fe20000000015 */
[-C--:B------:R-:W-:Y:S01]  /*05f0*/  FFMA R20, R12, R17.reuse, R20 ;  /* 0x000000110c147223 */ /* 0x080fe20000000014 */
[C---:B-1----:R-:W-:Y:S01]  /*0600*/  FFMA R16, R8.reuse, R16, R29 ;  /* 0x0000001008107223 */ /* 0x042fe2000000001d */
[----:B------:R-:W-:Y:S01]  /*0610*/  FFMA R8, R8, R17, R27 ;  /* 0x0000001108087223 */ /* 0x000fe2000000001b */
[----:B--2---:R-:W-:Y:S01]  /*0620*/  FFMA R21, R18, R13, R21 ;  /* 0x0000000d12157223 */ /* 0x004fe20000000015 */
[----:B------:R-:W-:-:S02]  /*0630*/  FFMA R27, R13, R19, R20 ;  /* 0x000000130d1b7223 */ /* 0x000fc40000000014 */
        /* <DEDUP_REMOVED lines=11> */
[-C--:B------:R-:W-:Y:S02]  /*06f0*/  FFMA R20, R15, R17.reuse, R20 ;  /* 0x000000110f147223 */ /* 0x080fe40000000014 */
[----:B------:R-:W0:Y:S01]  /*0700*/  LDS.128 R12, [R0+0x20] ;  /* 0x00002000000c7984 */ /* 0x000e220000000c00 */
[----:B------:R-:W-:-:S03]  /*0710*/  FFMA R17, R11, R17, R10 ;  /* 0x000000110b117223 */ /* 0x000fc6000000000a */
[----:B------:R-:W1:Y:S01]  /*0720*/  LDS.128 R8, [R0+0xa0] ;  /* 0x0000a00000087984 */ /* 0x000e620000000c00 */
[CC--:B0-----:R-:W-:Y:S01]  /*0730*/  FFMA R27, R12.reuse, R18.reuse, R21 ;  /* 0x000000120c1b7223 */ /* 0x0c1fe20000000015 */
[-C--:B------:R-:W-:Y:S02]  /*0740*/  FFMA R12, R12, R19.reuse, R20 ;  /* 0x000000130c0c7223 */ /* 0x080fe40000000014 */
[----:B------:R-:W0:Y:S01]  /*0750*/  LDS.64 R20, [R2+0x480] ;  /* 0x0004800002147984 */ /* 0x000e220000000a00 */
[C---:B-1----:R-:W-:Y:S01]  /*0760*/  FFMA R18, R8.reuse, R18, R29 ;  /* 0x0000001208127223 */ /* 0x042fe2000000001d */
[----:B------:R-:W-:Y:S02]  /*0770*/  FFMA R8, R8, R19, R17 ;  /* 0x0000001308087223 */ /* 0x000fe40000000011 */
[----:B------:R-:W-:Y:S01]  /*0780*/  LDS.64 R16, [R2+0x580] ;  /* 0x0005800002107984 */ /* 0x000fe20000000a00 */
[----:B0-----:R-:W-:Y:S01]  /*0790*/  FFMA R27, R20, R13, R27 ;  /* 0x0000000d141b7223 */ /* 0x001fe2000000001b */
[----:B------:R-:W-:-:S02]  /*07a0*/  FFMA R19, R13, R21, R12 ;  /* 0x000000150d137223 */ /* 0x000fc4000000000c */
[----:B------:R-:W0:Y:S01]  /*07b0*/  LDS.64 R12, [R2+0x500] ;  /* 0x00050000020c7984 */ /* 0x000e220000000a00 */
[----:B------:R-:W-:Y:S01]  /*07c0*/  FFMA R29, R20, R9, R18 ;  /* 0x00000009141d7223 */ /* 0x000fe20000000012 */
[----:B------:R-:W-:Y:S01]  /*07d0*/  FFMA R9, R9, R21, R8 ;  /* 0x0000001509097223 */ /* 0x000fe20000000008 */
[C---:B0-----:R-:W-:Y:S02]  /*07e0*/  FFMA R21, R12.reuse, R14, R27 ;  /* 0x0000000e0c157223 */ /* 0x041fe4000000001b */
[----:B------:R-:W-:Y:S01]  /*07f0*/  FFMA R12, R12, R10, R29 ;  /* 0x0000000a0c0c7223 */ /* 0x000fe2000000001d */
[-C--:B------:R-:W-:Y:S01]  /*0800*/  FFMA R20, R14, R13.reuse, R19 ;  /* 0x0000000d0e147223 */ /* 0x080fe20000000013 */
[----:B------:R-:W-:Y:S01]  /*0810*/  FFMA R10, R10, R13, R9 ;  /* 0x0000000d0a0a7223 */ /* 0x000fe20000000009 */
[C---:B------:R-:W-:Y:S01]  /*0820*/  FFMA R21, R16.reuse, R15, R21 ;  /* 0x0000000f10157223 */ /* 0x040fe20000000015 */
[----:B------:R-:W-:Y:S01]  /*0830*/  FFMA R29, R16, R11, R12 ;  /* 0x0000000b101d7223 */ /* 0x000fe2000000000c */
[-C--:B------:R-:W-:Y:S01]  /*0840*/  FFMA R20, R15, R17.reuse, R20 ;  /* 0x000000110f147223 */ /* 0x080fe20000000014 */
[----:B------:R-:W-:Y:S04]  /*0850*/  LDS.64 R18, [R2+0x600] ;  /* 0x0006000002127984 */ /* 0x000fe80000000a00 */
        /* <DEDUP_REMOVED lines=87> */
[----:B------:R-:W-:Y:S01]  /*0dd0*/  LDS.64 R18, [R2+0xe00] ;  /* 0x000e000002127984 */ /* 0x000fe20000000a00 */
[----:B------:R-:W-:-:S03]  /*0de0*/  FFMA R27, R11, R17, R10 ;  /* 0x000000110b1b7223 */ /* 0x000fc6000000000a */
        /* <DEDUP_REMOVED lines=12> */
[----:B------:R-:W-:Y:S01]  /*0eb0*/  UIADD3 UR4, UPT, UPT, UR4, 0x1, URZ ;  /* 0x0000000104047890 */ /* 0x000fe2000fffe0ff */
[----:B------:R-:W-:-:S03]  /*0ec0*/  FFMA R9, R9, R17, R8 ;  /* 0x0000001109097223 */ /* 0x000fc60000000008 */
[----:B------:R-:W-:Y:S01]  /*0ed0*/  UISETP.NE.AND UP0, UPT, UR4, URZ, UPT ;  /* 0x000000ff0400728c */ /* 0x000fe2000bf05270 */
[----:B------:R-:W-:Y:S02]  /*0ee0*/  MOV R8, UR8 ;  /* 0x0000000800087c02 */ /* 0x000fe40008000f00 */
[----:B------:R-:W-:Y:S02]  /*0ef0*/  IADD3 R25, PT, PT, R25, 0x20, RZ ;  /* 0x0000002019197810 */ /* 0x000fe40007ffe0ff */
[----:B------:R-:W-:Y:S02]  /*0f00*/  LEA R7, R8, R7, 0x5 ;  /* 0x0000000708077211 */ /* 0x000fe400078e28ff */
[----:B------:R-:W-:Y:S02]  /*0f10*/  IADD3 R23, PT, PT, R23, 0x20, RZ ;  /* 0x0000002017177810 */ /* 0x000fe40007ffe0ff */
[----:B------:R-:W-:Y:S02]  /*0f20*/  IADD3 R6, PT, PT, R6, 0x20, RZ ;  /* 0x0000002006067810 */ /* 0x000fe40007ffe0ff */
[----:B------:R-:W-:Y:S01]  /*0f30*/  IADD3 R5, PT, PT, R5, 0x20, RZ ;  /* 0x0000002005057810 */ /* 0x000fe20007ffe0ff */
        /* <DEDUP_REMOVED lines=8> */
[----:B------:R-:W-:Y:S06]  /*0fc0*/  BAR.SYNC.DEFER_BLOCKING 0x0 ;  /* 0x0000000000007b1d */ /* 0x000fec0000010000 */
[----:B------:R-:W-:Y:S05]  /*0fd0*/  BRA.U UP0, `(.L_x_1) ;  /* 0xfffffff100a07547 */ /* 0x000fea000b83ffff */
.L_x_0:
[----:B------:R-:W0:Y:S01]  /*0fe0*/  LDC.64 R2, c[0x0][0x390] ;  /* 0x0000e400ff027b82 */ /* 0x000e220000000a00 */
[----:B------:R-:W-:Y:S02]  /*0ff0*/  IADD3 R5, PT, PT, R24, 0x1, RZ ;  /* 0x0000000118057810 */ /* 0x000fe40007ffe0ff */
[C---:B------:R-:W-:Y:S02]  /*1000*/  IADD3 R0, PT, PT, R26.reuse, 0x1, RZ ;  /* 0x000000011a007810 */ /* 0x040fe40007ffe0ff */
[----:B------:R-:W-:Y:S02]  /*1010*/  MOV R7, UR8 ;  /* 0x0000000800077c02 */ /* 0x000fe40008000f00 */
[C---:B------:R-:W-:Y:S02]  /*1020*/  VIMNMX R4, PT, PT, R26.reuse, R24, !PT ;  /* 0x000000181a047248 */ /* 0x040fe40007fe0100 */
[C---:B------:R-:W-:Y:S01]  /*1030*/  VIMNMX R6, PT, PT, R26.reuse, R5, !PT ;  /* 0x000000051a067248 */ /* 0x040fe20007fe0100 */
[----:B------:R-:W-:Y:S01]  /*1040*/  IMAD R7, R26, R7, UR8 ;  /* 0x000000081a077e24 */ /* 0x000fe2000f8e0207 */
[----:B------:R-:W-:-:S02]  /*1050*/  VIMNMX R8, PT, PT, R24, R0, !PT ;  /* 0x0000000018087248 */ /* 0x000fc40007fe0100 */
[----:B------:R-:W-:Y:S01]  /*1060*/  VIMNMX R0, PT, PT, R0, R5, !PT ;  /* 0x0000000500007248 */ /* 0x000fe20007fe0100 */
[----:B------:R-:W-:Y:S01]  /*1070*/  IMAD R5, R26, UR8, R24 ;  /* 0x000000081a057c24 */ /* 0x000fe2000f8e0218 */
[----:B------:R-:W-:Y:S02]  /*1080*/  ISETP.GE.AND P0, PT, R4, UR8, PT ;  /* 0x0000000804007c0c */ /* 0x000fe4000bf06270 */
[----:B------:R-:W-:Y:S02]  /*1090*/  ISETP.GE.AND P1, PT, R6, UR8, PT ;  /* 0x0000000806007c0c */ /* 0x000fe4000bf26270 */
[----:B------:R-:W-:Y:S02]  /*10a0*/  ISETP.GE.AND P2, PT, R8, UR8, PT ;  /* 0x0000000808007c0c */ /* 0x000fe4000bf46270 */
[----:B------:R-:W-:Y:S02]  /*10b0*/  ISETP.GE.AND P3, PT, R0, UR8, PT ;  /* 0x0000000800007c0c */ /* 0x000fe4000bf66270 */
[----:B------:R-:W-:Y:S01]  /*10c0*/  IADD3 R7, PT, PT, R24, R7, RZ ;  /* 0x0000000718077210 */ /* 0x000fe20007ffe0ff */
[----:B0-----:R-:W-:-:S04]  /*10d0*/  IMAD.WIDE R4, R5, 0x4, R2 ;  /* 0x0000000405047825 */ /* 0x001fc800078e0202 */
[----:B------:R-:W-:Y:S01]  /*10e0*/  IMAD.WIDE R2, R7, 0x4, R2 ;  /* 0x0000000407027825 */ /* 0x000fe200078e0202 */
[----:B------:R0:W-:Y:S04]  /*10f0*/  @!P0 STG.E desc[UR10][R4.64], R17 ;  /* 0x0000001104008986 */ /* 0x0001e8000c10190a */
[----:B------:R0:W-:Y:S04]  /*1100*/  @!P1 STG.E desc[UR10][R4.64+0x4], R16 ;  /* 0x0000041004009986 */ /* 0x0001e8000c10190a */
[----:B------:R0:W-:Y:S01]  /*1110*/  @!P2 STG.E desc[UR10][R2.64], R21 ;  /* 0x000000150200a986 */ /* 0x0001e2000c10190a */
[----:B------:R-:W-:Y:S05]  /*1120*/  @P3 EXIT ;  /* 0x000000000000394d */ /* 0x000fea0003800000 */
[----:B------:R-:W-:Y:S01]  /*1130*/  STG.E desc[UR10][R2.64+0x4], R20 ;  /* 0x0000041402007986 */ /* 0x000fe2000c10190a */
[----:B------:R-:W-:Y:S05]  /*1140*/  EXIT ;  /* 0x000000000000794d */ /* 0x000fea0003800000 */
.L_x_2:
[----:B------:R-:W-:-:S00]  /*1150*/  BRA `(.L_x_2) ;  /* 0xfffffffc00fc7947 */ /* 0x000fc0000383ffff */
[----:B------:R-:W-:-:S00]  /*1160*/  NOP ;  /* 0x0000000000007918 */ /* 0x000fc00000000000 */
        /* <DEDUP_REMOVED lines=9> */
.L_x_3:


//--------------------- .nv.shared._Z28gemm_tiled_register_blockingPKfS0_Pfi --------------------------
	.section	.nv.shared._Z28gemm_tiled_register_blockingPKfS0_Pfi,"aw",@nobits
	.sectionflags	@""
	.align	4
.nv.shared._Z28gemm_tiled_register_blockingPKfS0_Pfi:
	.zero		9216


//--------------------- .nv.shared.reserved.0     --------------------------
	.section	.nv.shared.reserved.0,"aw",@nobits
	.weak		__nv_reservedSMEM_offset_0_alias
	.size		__nv_reservedSMEM_offset_0_alias, 0, 64
	.other		__nv_reservedSMEM_offset_0_alias,@"STO_CUDA_RESERVED_SHARED STV_DEFAULT"
__nv_reservedSMEM_offset_0_alias:
	.zero		0
	.zero		64


//--------------------- .nv.constant0._Z28gemm_tiled_register_blockingPKfS0_Pfi --------------------------
	.section	.nv.constant0._Z28gemm_tiled_register_blockingPKfS0_Pfi,"a",@progbits
	.sectionflags	@""
	.align	4
.nv.constant0._Z28gemm_tiled_register_blockingPKfS0_Pfi:
	.zero		924


//--------------------- SYMBOLS --------------------------

	.type		.nv.reservedSmem.offset0,@object
	.size		.nv.reservedSmem.offset0,0x4
	.type		.nv.reservedSmem.cap,@object
	.size		.nv.reservedSmem.cap,0x4
